	.headerflags	@"EF_CUDA_TEXMODE_UNIFIED EF_CUDA_64BIT_ADDRESS EF_CUDA_ACCELERATORS EF_CUDA_SM90 EF_CUDA_VIRTUAL_SM(EF_CUDA_SM90)"
	.elftype	@"ET_EXEC"


//--------------------- .nv.info                  --------------------------
	.section	.nv.info,"",@"SHT_CUDA_INFO"
	.align	4


	//----- nvinfo : EIATTR_REGCOUNT
	.align		4
        /*0000*/ 	.byte	0x04, 0x2f
        /*0002*/ 	.short	(.L_1 - .L_0)
	.align		4
.L_0:
        /*0004*/ 	.word	index@(triton_poi_fused_cat_54)
        /*0008*/ 	.word	0x00000018


	//----- nvinfo : EIATTR_MIN_STACK_SIZE
	.align		4
.L_1:
        /*000c*/ 	.byte	0x04, 0x12
        /*000e*/ 	.short	(.L_3 - .L_2)
	.align		4
.L_2:
        /*0010*/ 	.word	index@(triton_poi_fused_cat_54)
        /*0014*/ 	.word	0x00000000


	//----- nvinfo : EIATTR_FRAME_SIZE
	.align		4
.L_3:
        /*0018*/ 	.byte	0x04, 0x11
        /*001a*/ 	.short	(.L_5 - .L_4)
	.align		4
.L_4:
        /*001c*/ 	.word	index@(triton_poi_fused_cat_54)
        /*0020*/ 	.word	0x00000000


	//----- nvinfo : EIATTR_MIN_STACK_SIZE
	.align		4
.L_5:
        /*0024*/ 	.byte	0x04, 0x12
        /*0026*/ 	.short	(.L_7 - .L_6)
	.align		4
.L_6:
        /*0028*/ 	.word	index@(triton_poi_fused_cat_54)
        /*002c*/ 	.word	0x00000000
.L_7:


//--------------------- .nv.info.triton_poi_fused_cat_54 --------------------------
	.section	.nv.info.triton_poi_fused_cat_54,"",@"SHT_CUDA_INFO"
	.sectionflags	@""
	.align	4


	//----- nvinfo : EIATTR_CUDA_API_VERSION
	.align		4
        /*0000*/ 	.byte	0x04, 0x37
        /*0002*/ 	.short	(.L_9 - .L_8)
.L_8:
        /*0004*/ 	.word	0x0000007c


	//----- nvinfo : EIATTR_KPARAM_INFO
	.align		4
.L_9:
        /*0008*/ 	.byte	0x04, 0x17
        /*000a*/ 	.short	(.L_11 - .L_10)
.L_10:
        /*000c*/ 	.word	0x00000000
        /*0010*/ 	.short	0x0005
        /*0012*/ 	.short	0x0028
        /*0014*/ 	.byte	0x00, 0xf0, 0x11, 0x00


	//----- nvinfo : EIATTR_KPARAM_INFO
	.align		4
.L_11:
        /*0018*/ 	.byte	0x04, 0x17
        /*001a*/ 	.short	(.L_13 - .L_12)
.L_12:
        /*001c*/ 	.word	0x00000000
        /*0020*/ 	.short	0x0004
        /*0022*/ 	.short	0x0020
        /*0024*/ 	.byte	0x00, 0xf4, 0x21, 0x00


	//----- nvinfo : EIATTR_KPARAM_INFO
	.align		4
.L_13:
        /*0028*/ 	.byte	0x04, 0x17
        /*002a*/ 	.short	(.L_15 - .L_14)
.L_14:
        /*002c*/ 	.word	0x00000000
        /*0030*/ 	.short	0x0003
        /*0032*/ 	.short	0x0018
        /*0034*/ 	.byte	0x00, 0xf4, 0x21, 0x00


	//----- nvinfo : EIATTR_KPARAM_INFO
	.align		4
.L_15:
        /*0038*/ 	.byte	0x04, 0x17
        /*003a*/ 	.short	(.L_17 - .L_16)
.L_16:
        /*003c*/ 	.word	0x00000000
        /*0040*/ 	.short	0x0002
        /*0042*/ 	.short	0x0010
        /*0044*/ 	.byte	0x00, 0xf4, 0x21, 0x00


	//----- nvinfo : EIATTR_KPARAM_INFO
	.align		4
.L_17:
        /*0048*/ 	.byte	0x04, 0x17
        /*004a*/ 	.short	(.L_19 - .L_18)
.L_18:
        /*004c*/ 	.word	0x00000000
        /*0050*/ 	.short	0x0001
        /*0052*/ 	.short	0x0008
        /*0054*/ 	.byte	0x00, 0xf4, 0x21, 0x00


	//----- nvinfo : EIATTR_KPARAM_INFO
	.align		4
.L_19:
        /*0058*/ 	.byte	0x04, 0x17
        /*005a*/ 	.short	(.L_21 - .L_20)
.L_20:
        /*005c*/ 	.word	0x00000000
        /*0060*/ 	.short	0x0000
        /*0062*/ 	.short	0x0000
        /*0064*/ 	.byte	0x00, 0xf4, 0x21, 0x00


	//----- nvinfo : EIATTR_SPARSE_MMA_MASK
	.align		4
.L_21:
        /*0068*/ 	.byte	0x03, 0x50
        /*006a*/ 	.short	0x0000


	//----- nvinfo : EIATTR_MAXREG_COUNT
	.align		4
        /*006c*/ 	.byte	0x03, 0x1b
        /*006e*/ 	.short	0x00ff


	//----- nvinfo : EIATTR_EXIT_INSTR_OFFSETS
	.align		4
        /*0070*/ 	.byte	0x04, 0x1c
        /*0072*/ 	.short	(.L_23 - .L_22)


	//   ....[0]....
.L_22:
        /*0074*/ 	.word	0x000003f0


	//   ....[1]....
        /*0078*/ 	.word	0x00000410


	//----- nvinfo : EIATTR_REQNTID
	.align		4
.L_23:
        /*007c*/ 	.byte	0x04, 0x10
        /*007e*/ 	.short	(.L_25 - .L_24)
.L_24:
        /*0080*/ 	.word	0x00000080
        /*0084*/ 	.word	0x00000001
        /*0088*/ 	.word	0x00000001


	//----- nvinfo : EIATTR_CBANK_PARAM_SIZE
	.align		4
.L_25:
        /*008c*/ 	.byte	0x03, 0x19
        /*008e*/ 	.short	0x002c


	//----- nvinfo : EIATTR_PARAM_CBANK
	.align		4
        /*0090*/ 	.byte	0x04, 0x0a
        /*0092*/ 	.short	(.L_27 - .L_26)
	.align		4
.L_26:
        /*0094*/ 	.word	index@(.nv.constant0.triton_poi_fused_cat_54)
        /*0098*/ 	.short	0x0210
        /*009a*/ 	.short	0x002c


	//----- nvinfo : EIATTR_SW_WAR
	.align		4
.L_27:
        /*009c*/ 	.byte	0x04, 0x36
        /*009e*/ 	.short	(.L_29 - .L_28)
.L_28:
        /*00a0*/ 	.word	0x00000008
.L_29:


//--------------------- .nv.callgraph             --------------------------
	.section	.nv.callgraph,"",@"SHT_CUDA_CALLGRAPH"
	.align	4
	.sectionentsize	8
	.align		4
        /*0000*/ 	.word	0x00000000
	.align		4
        /*0004*/ 	.word	0xffffffff
	.align		4
        /*0008*/ 	.word	0x00000000
	.align		4
        /*000c*/ 	.word	0xfffffffe
	.align		4
        /*0010*/ 	.word	0x00000000
	.align		4
        /*0014*/ 	.word	0xfffffffd
	.align		4
        /*0018*/ 	.word	0x00000000
	.align		4
        /*001c*/ 	.word	0xfffffffc


//--------------------- .text.triton_poi_fused_cat_54 --------------------------
	.section	.text.triton_poi_fused_cat_54,"ax",@progbits
	.align	128
        .global         triton_poi_fused_cat_54
        .type           triton_poi_fused_cat_54,@function
        .size           triton_poi_fused_cat_54,(.L_x_1 - triton_poi_fused_cat_54)
        .other          triton_poi_fused_cat_54,@"STO_CUDA_ENTRY STV_DEFAULT"
triton_poi_fused_cat_54:
.text.triton_poi_fused_cat_54:
[----:B------:R-:W0:Y:S02]  /*0000*/  LDC R1, c[0x0][0x28] ;  /* 0x00000a00ff017b82 */ /* 0x000e240000000800 */
[----:B------:R-:W1:Y:S01]  /*0010*/  S2R R0, SR_TID.X ;  /* 0x0000000000007919 */ /* 0x000e620000002100 */
[----:B------:R-:W2:Y:S01]  /*0020*/  LDC.64 R8, c[0x0][0x218] ;  /* 0x00008600ff087b82 */ /* 0x000ea20000000a00 */
[----:B------:R-:W-:Y:S01]  /*0030*/  ULDC.64 UR4, c[0x0][0x208] ;  /* 0x0000820000047ab9 */ /* 0x000fe20000000a00 */
[----:B------:R-:W3:Y:S01]  /*0040*/  S2R R3, SR_CTAID.X ;  /* 0x0000000000037919 */ /* 0x000ee20000002500 */
[----:B-1----:R-:W-:-:S05]  /*0050*/  IMAD.SHL.U32 R0, R0, 0x2, RZ ;  /* 0x0000000200007824 */ /* 0x002fca00078e00ff */
[----:B------:R-:W-:-:S05]  /*0060*/  LOP3.LUT R0, R0, 0xfe, RZ, 0xc0, !PT ;  /* 0x000000fe00007812 */ /* 0x000fca00078ec0ff */
[----:B---3--:R-:W-:-:S04]  /*0070*/  IMAD R0, R3, 0x100, R0 ;  /* 0x0000010003007824 */ /* 0x008fc800078e0200 */
[C---:B------:R-:W-:Y:S01]  /*0080*/  IMAD.HI R10, R0.reuse, 0x66666667, RZ ;  /* 0x66666667000a7827 */ /* 0x040fe200078e02ff */
[----:B------:R-:W-:Y:S02]  /*0090*/  SHF.R.S32.HI R3, RZ, 0x1f, R0 ;  /* 0x0000001fff037819 */ /* 0x000fe40000011400 */
[----:B------:R-:W-:Y:S02]  /*00a0*/  ISETP.GE.AND P0, PT, R0, 0x2800, PT ;  /* 0x000028000000780c */ /* 0x000fe40003f06270 */
[----:B------:R-:W-:Y:S02]  /*00b0*/  LEA.HI R4, R3, R0, RZ, 0x2 ;  /* 0x0000000003047211 */ /* 0x000fe400078f10ff */
[----:B------:R-:W1:Y:S02]  /*00c0*/  LDC.64 R2, c[0x0][0x210] ;  /* 0x00008400ff027b82 */ /* 0x000e640000000a00 */
[----:B------:R-:W-:-:S05]  /*00d0*/  SHF.R.S32.HI R5, RZ, 0x2, R4 ;  /* 0x00000002ff057819 */ /* 0x000fca0000011404 */
[----:B------:R-:W-:-:S05]  /*00e0*/  IMAD.HI R6, R5, 0x66666667, RZ ;  /* 0x6666666705067827 */ /* 0x000fca00078e02ff */
[----:B------:R-:W-:-:S04]  /*00f0*/  SHF.R.U32.HI R7, RZ, 0x1f, R6 ;  /* 0x0000001fff077819 */ /* 0x000fc80000011606 */
[----:B------:R-:W-:Y:S02]  /*0100*/  LEA.HI.SX32 R6, R6, R7, 0x18 ;  /* 0x0000000706067211 */ /* 0x000fe400078fc2ff */
[----:B------:R-:W-:-:S03]  /*0110*/  LOP3.LUT R7, R4, 0xfffffffc, RZ, 0xc0, !PT ;  /* 0xfffffffc04077812 */ /* 0x000fc600078ec0ff */
[----:B------:R-:W-:Y:S01]  /*0120*/  IMAD R4, R6, -0x280, R5 ;  /* 0xfffffd8006047824 */ /* 0x000fe200078e0205 */
[----:B------:R-:W-:Y:S01]  /*0130*/  SHF.R.U32.HI R5, RZ, 0x1f, R10 ;  /* 0x0000001fff057819 */ /* 0x000fe2000001160a */
[----:B------:R-:W-:-:S03]  /*0140*/  IMAD.IADD R7, R0, 0x1, -R7 ;  /* 0x0000000100077824 */ /* 0x000fc600078e0a07 */
[----:B------:R-:W-:Y:S01]  /*0150*/  LEA.HI.SX32 R5, R10, R5, 0x16 ;  /* 0x000000050a057211 */ /* 0x000fe200078fb2ff */
[C---:B------:R-:W-:Y:S01]  /*0160*/  IMAD R7, R4.reuse, 0x4, R7 ;  /* 0x0000000404077824 */ /* 0x040fe200078e0207 */
[----:B------:R-:W3:Y:S01]  /*0170*/  LDC.64 R10, c[0x0][0x220] ;  /* 0x00008800ff0a7b82 */ /* 0x000ee20000000a00 */
[C---:B------:R-:W-:Y:S02]  /*0180*/  ISETP.GE.AND P5, PT, R4.reuse, 0x100, PT ;  /* 0x000001000400780c */ /* 0x040fe40003fa6270 */
[----:B------:R-:W-:Y:S01]  /*0190*/  VIADD R12, R7, 0x2000 ;  /* 0x00002000070c7836 */ /* 0x000fe20000000000 */
[----:B------:R-:W-:Y:S02]  /*01a0*/  LOP3.LUT R14, R4, 0xffffff80, RZ, 0xc0, !PT ;  /* 0xffffff80040e7812 */ /* 0x000fe400078ec0ff */
[----:B------:R-:W-:Y:S01]  /*01b0*/  ISETP.LT.AND P6, PT, R0, 0x2800, !P5 ;  /* 0x000028000000780c */ /* 0x000fe20006fc1270 */
[C-C-:B------:R-:W-:Y:S01]  /*01c0*/  IMAD R13, R5.reuse, 0x2400, R12.reuse ;  /* 0x00002400050d7824 */ /* 0x140fe200078e020c */
[----:B------:R-:W4:Y:S01]  /*01d0*/  LDC.64 R6, c[0x0][0x228] ;  /* 0x00008a00ff067b82 */ /* 0x000f220000000a00 */
[----:B------:R-:W-:Y:S01]  /*01e0*/  IMAD R16, R5, 0x2200, R12 ;  /* 0x0000220005107824 */ /* 0x000fe200078e020c */
[----:B------:R-:W-:Y:S01]  /*01f0*/  ISETP.EQ.AND P4, PT, R14, 0x100, !P0 ;  /* 0x000001000e00780c */ /* 0x000fe20004782270 */
[----:B-1----:R-:W-:Y:S01]  /*0200*/  IMAD.WIDE R12, R13, 0x4, R2 ;  /* 0x000000040d0c7825 */ /* 0x002fe200078e0202 */
[----:B------:R-:W-:-:S02]  /*0210*/  CS2R R2, SRZ ;  /* 0x0000000000027805 */ /* 0x000fc4000001ff00 */
[----:B------:R-:W-:Y:S01]  /*0220*/  ISETP.EQ.AND P2, PT, R14, 0x180, !P0 ;  /* 0x000001800e00780c */ /* 0x000fe20004742270 */
[----:B------:R-:W-:Y:S01]  /*0230*/  VIADD R15, R16, 0xfffffc00 ;  /* 0xfffffc00100f7836 */ /* 0x000fe20000000000 */
[----:B------:R-:W-:Y:S01]  /*0240*/  ISETP.GT.AND P1, PT, R4, 0x1ff, !P0 ;  /* 0x000001ff0400780c */ /* 0x000fe20004724270 */
[----:B------:R-:W-:Y:S02]  /*0250*/  VIADD R17, R16, 0xfffffa00 ;  /* 0xfffffa0010117836 */ /* 0x000fe40000000000 */
[----:B------:R1:W5:Y:S01]  /*0260*/  @P6 LDG.E.64 R2, desc[UR4][R12.64] ;  /* 0x000000040c026981 */ /* 0x000362000c1e1b00 */
[----:B--2---:R-:W-:Y:S01]  /*0270*/  IMAD.WIDE R14, R15, 0x4, R8 ;  /* 0x000000040f0e7825 */ /* 0x004fe200078e0208 */
[----:B------:R-:W-:-:S03]  /*0280*/  CS2R R8, SRZ ;  /* 0x0000000000087805 */ /* 0x000fc6000001ff00 */
[----:B------:R-:W-:Y:S02]  /*0290*/  VIADD R19, R16, 0xfffff800 ;  /* 0xfffff80010137836 */ /* 0x000fe40000000000 */
[----:B---3--:R-:W-:Y:S01]  /*02a0*/  IMAD.WIDE R16, R17, 0x4, R10 ;  /* 0x0000000411107825 */ /* 0x008fe200078e020a */
[----:B------:R-:W-:Y:S02]  /*02b0*/  CS2R R10, SRZ ;  /* 0x00000000000a7805 */ /* 0x000fe4000001ff00 */
[----:B------:R-:W-:Y:S01]  /*02c0*/  CS2R R20, SRZ ;  /* 0x0000000000147805 */ /* 0x000fe2000001ff00 */
[----:B------:R-:W2:Y:S01]  /*02d0*/  @P4 LDG.E.64 R8, desc[UR4][R14.64] ;  /* 0x000000040e084981 */ /* 0x000ea2000c1e1b00 */
[----:B-1----:R-:W1:Y:S01]  /*02e0*/  LDC.64 R12, c[0x0][0x230] ;  /* 0x00008c00ff0c7b82 */ /* 0x002e620000000a00 */
[----:B----4-:R-:W-:Y:S02]  /*02f0*/  IMAD.WIDE R6, R19, 0x4, R6 ;  /* 0x0000000413067825 */ /* 0x010fe400078e0206 */
[----:B------:R-:W3:Y:S04]  /*0300*/  @P2 LDG.E.64 R10, desc[UR4][R16.64] ;  /* 0x00000004100a2981 */ /* 0x000ee8000c1e1b00 */
[----:B------:R-:W4:Y:S01]  /*0310*/  @P1 LDG.E.64 R20, desc[UR4][R6.64] ;  /* 0x0000000406141981 */ /* 0x000f22000c1e1b00 */
[----:B------:R-:W-:Y:S01]  /*0320*/  ISETP.GE.AND P3, PT, R4, 0x180, PT ;  /* 0x000001800400780c */ /* 0x000fe20003f66270 */
[----:B------:R-:W-:Y:S01]  /*0330*/  IMAD R0, R5, -0xa00, R0 ;  /* 0xfffff60005007824 */ /* 0x000fe200078e0200 */
[----:B-----5:R-:W-:-:S02]  /*0340*/  SEL R18, R2, RZ, P6 ;  /* 0x000000ff02127207 */ /* 0x020fc40003000000 */
[----:B------:R-:W-:Y:S02]  /*0350*/  SEL R19, R3, RZ, P6 ;  /* 0x000000ff03137207 */ /* 0x000fe40003000000 */
[----:B------:R-:W-:Y:S01]  /*0360*/  ISETP.GE.AND P6, PT, R4, 0x200, PT ;  /* 0x000002000400780c */ /* 0x000fe20003fc6270 */
[----:B------:R-:W-:Y:S01]  /*0370*/  IMAD R3, R5, 0x2a00, R0 ;  /* 0x00002a0005037824 */ /* 0x000fe200078e0200 */
[----:B--2---:R-:W-:Y:S02]  /*0380*/  @P5 SEL R18, R8, RZ, P4 ;  /* 0x000000ff08125207 */ /* 0x004fe40002000000 */
[----:B------:R-:W-:Y:S01]  /*0390*/  @P5 SEL R19, R9, RZ, P4 ;  /* 0x000000ff09135207 */ /* 0x000fe20002000000 */
[----:B-1----:R-:W-:Y:S02]  /*03a0*/  IMAD.WIDE R2, R3, 0x4, R12 ;  /* 0x0000000403027825 */ /* 0x002fe400078e020c */
[----:B---3--:R-:W-:Y:S02]  /*03b0*/  @P3 SEL R18, R10, RZ, P2 ;  /* 0x000000ff0a123207 */ /* 0x008fe40001000000 */
[----:B------:R-:W-:-:S04]  /*03c0*/  @P3 SEL R19, R11, RZ, P2 ;  /* 0x000000ff0b133207 */ /* 0x000fc80001000000 */
[----:B----4-:R-:W-:Y:S02]  /*03d0*/  @P6 SEL R18, R20, RZ, P1 ;  /* 0x000000ff14126207 */ /* 0x010fe40000800000 */
[----:B------:R-:W-:Y:S01]  /*03e0*/  @P6 SEL R19, R21, RZ, P1 ;  /* 0x000000ff15136207 */ /* 0x000fe20000800000 */
[----:B------:R-:W-:Y:S06]  /*03f0*/  @P0 EXIT ;  /* 0x000000000000094d */ /* 0x000fec0003800000 */
[----:B------:R-:W-:Y:S01]  /*0400*/  STG.E.64 desc[UR4][R2.64], R18 ;  /* 0x0000001202007986 */ /* 0x000fe2000c101b04 */
[----:B------:R-:W-:Y:S05]  /*0410*/  EXIT ;  /* 0x000000000000794d */ /* 0x000fea0003800000 */
.L_x_0:
[----:B------:R-:W-:-:S00]  /*0420*/  BRA `(.L_x_0) ;  /* 0xfffffffc00fc7947 */ /* 0x000fc0000383ffff */
[----:B------:R-:W-:-:S00]  /*0430*/  NOP ;  /* 0x0000000000007918 */ /* 0x000fc00000000000 */
        /* <DEDUP_REMOVED lines=12> */
.L_x_1:


//--------------------- .nv.constant0.triton_poi_fused_cat_54 --------------------------
	.section	.nv.constant0.triton_poi_fused_cat_54,"a",@progbits
	.sectionflags	@""
	.align	4
.nv.constant0.triton_poi_fused_cat_54:
	.zero		572
